	.headerflags	@"EF_CUDA_TEXMODE_UNIFIED EF_CUDA_64BIT_ADDRESS EF_CUDA_SM86 EF_CUDA_VIRTUAL_SM(EF_CUDA_SM86)"
	.elftype	@"ET_EXEC"


//--------------------- .nv.info                  --------------------------
	.section	.nv.info,"",@"SHT_CUDA_INFO"
	.align	4


	//----- nvinfo : EIATTR_REGCOUNT
	.align		4
        /*0000*/ 	.byte	0x04, 0x2f
        /*0002*/ 	.short	(.L_1 - .L_0)
	.align		4
.L_0:
        /*0004*/ 	.word	index@(triton_)
        /*0008*/ 	.word	0x0000001b


	//----- nvinfo : EIATTR_MAX_STACK_SIZE
	.align		4
.L_1:
        /*000c*/ 	.byte	0x04, 0x23
        /*000e*/ 	.short	(.L_3 - .L_2)
	.align		4
.L_2:
        /*0010*/ 	.word	index@(triton_)
        /*0014*/ 	.word	0x00000000


	//----- nvinfo : EIATTR_MIN_STACK_SIZE
	.align		4
.L_3:
        /*0018*/ 	.byte	0x04, 0x12
        /*001a*/ 	.short	(.L_5 - .L_4)
	.align		4
.L_4:
        /*001c*/ 	.word	index@(triton_)
        /*0020*/ 	.word	0x00000000


	//----- nvinfo : EIATTR_FRAME_SIZE
	.align		4
.L_5:
        /*0024*/ 	.byte	0x04, 0x11
        /*0026*/ 	.short	(.L_7 - .L_6)
	.align		4
.L_6:
        /*0028*/ 	.word	index@(triton_)
        /*002c*/ 	.word	0x00000000
.L_7:


//--------------------- .nv.info.triton_          --------------------------
	.section	.nv.info.triton_,"",@"SHT_CUDA_INFO"
	.align	4


	//----- nvinfo : EIATTR_CUDA_API_VERSION
	.align		4
        /*0000*/ 	.byte	0x04, 0x37
        /*0002*/ 	.short	(.L_9 - .L_8)
.L_8:
        /*0004*/ 	.word	0x0000007b


	//----- nvinfo : EIATTR_SW2861232_WAR
	.align		4
.L_9:
        /*0008*/ 	.byte	0x01, 0x35
	.zero		2


	//----- nvinfo : EIATTR_PARAM_CBANK
	.align		4
        /*000c*/ 	.byte	0x04, 0x0a
        /*000e*/ 	.short	(.L_11 - .L_10)
	.align		4
.L_10:
        /*0010*/ 	.word	index@(.nv.constant0.triton_)
        /*0014*/ 	.short	0x0160
        /*0016*/ 	.short	0x001c


	//----- nvinfo : EIATTR_CBANK_PARAM_SIZE
	.align		4
.L_11:
        /*0018*/ 	.byte	0x03, 0x19
        /*001a*/ 	.short	0x001c


	//----- nvinfo : EIATTR_KPARAM_INFO
	.align		4
        /*001c*/ 	.byte	0x04, 0x17
        /*001e*/ 	.short	(.L_13 - .L_12)
.L_12:
        /*0020*/ 	.word	0x00000000
        /*0024*/ 	.short	0x0003
        /*0026*/ 	.short	0x0018
        /*0028*/ 	.byte	0x00, 0xf0, 0x11, 0x00


	//----- nvinfo : EIATTR_KPARAM_INFO
	.align		4
.L_13:
        /*002c*/ 	.byte	0x04, 0x17
        /*002e*/ 	.short	(.L_15 - .L_14)
.L_14:
        /*0030*/ 	.word	0x00000000
        /*0034*/ 	.short	0x0002
        /*0036*/ 	.short	0x0010
        /*0038*/ 	.byte	0x00, 0xf0, 0x21, 0x00


	//----- nvinfo : EIATTR_KPARAM_INFO
	.align		4
.L_15:
        /*003c*/ 	.byte	0x04, 0x17
        /*003e*/ 	.short	(.L_17 - .L_16)
.L_16:
        /*0040*/ 	.word	0x00000000
        /*0044*/ 	.short	0x0001
        /*0046*/ 	.short	0x0008
        /*0048*/ 	.byte	0x00, 0xf0, 0x21, 0x00


	//----- nvinfo : EIATTR_KPARAM_INFO
	.align		4
.L_17:
        /*004c*/ 	.byte	0x04, 0x17
        /*004e*/ 	.short	(.L_19 - .L_18)
.L_18:
        /*0050*/ 	.word	0x00000000
        /*0054*/ 	.short	0x0000
        /*0056*/ 	.short	0x0000
        /*0058*/ 	.byte	0x00, 0xf0, 0x21, 0x00


	//----- nvinfo : EIATTR_MAXREG_COUNT
	.align		4
.L_19:
        /*005c*/ 	.byte	0x03, 0x1b
        /*005e*/ 	.short	0x00ff


	//----- nvinfo : EIATTR_EXIT_INSTR_OFFSETS
	.align		4
        /*0060*/ 	.byte	0x04, 0x1c
        /*0062*/ 	.short	(.L_21 - .L_20)


	//   ....[0]....
.L_20:
        /*0064*/ 	.word	0x00000490


	//   ....[1]....
        /*0068*/ 	.word	0x000004b0


	//----- nvinfo : EIATTR_MAX_THREADS
	.align		4
.L_21:
        /*006c*/ 	.byte	0x04, 0x05
        /*006e*/ 	.short	(.L_23 - .L_22)
.L_22:
        /*0070*/ 	.word	0x00000080
        /*0074*/ 	.word	0x00000001
        /*0078*/ 	.word	0x00000001
.L_23:


//--------------------- .nv.rel.action            --------------------------
	.section	.nv.rel.action,"",@"SHT_CUDA_RELOCINFO"
	.align	8
	.sectionentsize	8
        /*0000*/ 	.byte	0x73, 0x00, 0x00, 0x00, 0x00, 0x00, 0x00, 0x00, 0x00, 0x00, 0x00, 0x11, 0x25, 0x00, 0x05, 0x36


//--------------------- .nv.constant0.triton_     --------------------------
	.section	.nv.constant0.triton_,"a",@progbits
	.align	4
.nv.constant0.triton_:
	.zero		380


//--------------------- .text.triton_             --------------------------
	.section	.text.triton_,"ax",@progbits
	.sectioninfo	@"SHI_REGISTERS=27"
	.align	128
        .global         triton_
        .type           triton_,@function
        .size           triton_,(.L_x_1 - triton_)
        .other          triton_,@"STO_CUDA_ENTRY STV_DEFAULT"
triton_:
.text.triton_:
[----:B------:R-:W-:-:S02]  /*0000*/  IMAD.MOV.U32 R1, RZ, RZ, c[0x0][0x28] ;  /* 0x00000a00ff017624 */ /* 0x000fc400078e00ff */
[----:B------:R-:W0:Y:S01]  /*0010*/  S2R R0, SR_TID.X ;  /* 0x0000000000007919 */ /* 0x000e220000002100 */
[----:B------:R-:W-:-:S03]  /*0020*/  ULDC.64 UR4, c[0x0][0x118] ;  /* 0x0000460000047ab9 */ /* 0x000fc60000000a00 */
[----:B------:R-:W1:Y:S01]  /*0030*/  S2R R5, SR_CTAID.X ;  /* 0x0000000000057919 */ /* 0x000e620000002500 */
[----:B0-----:R-:W-:Y:S01]  /*0040*/  IMAD.SHL.U32 R0, R0, 0x4, RZ ;  /* 0x0000000400007824 */ /* 0x001fe200078e00ff */
[----:B-1----:R-:W-:-:S04]  /*0050*/  SHF.R.S32.HI R3, RZ, 0x15, R5 ;  /* 0x00000015ff037819 */ /* 0x002fc80000011405 */
[----:B------:R-:W-:Y:S02]  /*0060*/  LOP3.LUT R0, R0, 0x1fc, RZ, 0xc0, !PT ;  /* 0x000001fc00007812 */ /* 0x000fe400078ec0ff */
[----:B------:R-:W-:Y:S02]  /*0070*/  SGXT R3, R3, 0x1 ;  /* 0x000000010303781a */ /* 0x000fe40000000200 */
[----:B------:R-:W-:-:S04]  /*0080*/  LEA R0, R5, R0, 0xa ;  /* 0x0000000005007211 */ /* 0x000fc800078e50ff */
[C---:B------:R-:W-:Y:S01]  /*0090*/  LEA.HI R4, R3.reuse, R0, RZ, 0x4 ;  /* 0x0000000003047211 */ /* 0x040fe200078f20ff */
[C---:B------:R-:W-:Y:S01]  /*00a0*/  IMAD.HI R6, R0.reuse, 0x51eb851f, RZ ;  /* 0x51eb851f00067827 */ /* 0x040fe200078e02ff */
[----:B------:R-:W-:Y:S02]  /*00b0*/  IADD3 R2, R0, 0x200, RZ ;  /* 0x0000020000027810 */ /* 0x000fe40007ffe0ff */
[----:B------:R-:W-:Y:S02]  /*00c0*/  SHF.R.S32.HI R5, RZ, 0x4, R4 ;  /* 0x00000004ff057819 */ /* 0x000fe40000011404 */
[----:B------:R-:W-:Y:S01]  /*00d0*/  LEA.HI R8, R3, R2, RZ, 0x4 ;  /* 0x0000000203087211 */ /* 0x000fe200078f20ff */
[C---:B------:R-:W-:Y:S01]  /*00e0*/  IMAD.HI R9, R2.reuse, 0x51eb851f, RZ ;  /* 0x51eb851f02097827 */ /* 0x040fe200078e02ff */
[----:B------:R-:W-:Y:S02]  /*00f0*/  SHF.R.U32.HI R7, RZ, 0x1f, R6 ;  /* 0x0000001fff077819 */ /* 0x000fe40000011606 */
[----:B------:R-:W-:Y:S01]  /*0100*/  SHF.R.S32.HI R12, RZ, 0x4, R8 ;  /* 0x00000004ff0c7819 */ /* 0x000fe20000011408 */
[----:B------:R-:W-:Y:S01]  /*0110*/  IMAD.HI R3, R5, 0x51eb851f, RZ ;  /* 0x51eb851f05037827 */ /* 0x000fe200078e02ff */
[----:B------:R-:W-:-:S02]  /*0120*/  ISETP.GE.AND P1, PT, R2, c[0x0][0x178], PT ;  /* 0x00005e0002007a0c */ /* 0x000fc40003f26270 */
[----:B------:R-:W-:Y:S01]  /*0130*/  SHF.R.U32.HI R10, RZ, 0x1f, R9 ;  /* 0x0000001fff0a7819 */ /* 0x000fe20000011609 */
[----:B------:R-:W-:Y:S01]  /*0140*/  IMAD.HI R13, R12, 0x51eb851f, RZ ;  /* 0x51eb851f0c0d7827 */ /* 0x000fe200078e02ff */
[----:B------:R-:W-:Y:S02]  /*0150*/  SHF.R.U32.HI R2, RZ, 0x1f, R3 ;  /* 0x0000001fff027819 */ /* 0x000fe40000011603 */
[CC--:B------:R-:W-:Y:S02]  /*0160*/  LEA.HI.SX32 R8, R6.reuse, R7.reuse, 0x18 ;  /* 0x0000000706087211 */ /* 0x0c0fe400078fc2ff */
[----:B------:R-:W-:Y:S02]  /*0170*/  LEA.HI.SX32 R7, R6, R7, 0x15 ;  /* 0x0000000706077211 */ /* 0x000fe400078faaff */
[----:B------:R-:W-:Y:S02]  /*0180*/  LEA.HI R6, R3, R2, RZ, 0x1c ;  /* 0x0000000203067211 */ /* 0x000fe400078fe0ff */
[----:B------:R-:W-:-:S02]  /*0190*/  LEA.HI.SX32 R11, R9, R10, 0x18 ;  /* 0x0000000a090b7211 */ /* 0x000fc400078fc2ff */
[----:B------:R-:W-:Y:S01]  /*01a0*/  LEA.HI.SX32 R2, R9, R10, 0x15 ;  /* 0x0000000a09027211 */ /* 0x000fe200078faaff */
[----:B------:R-:W-:Y:S01]  /*01b0*/  IMAD R6, R6, -0x32, R5 ;  /* 0xffffffce06067824 */ /* 0x000fe200078e0205 */
[----:B------:R-:W-:Y:S02]  /*01c0*/  SHF.R.U32.HI R10, RZ, 0x1f, R13 ;  /* 0x0000001fff0a7819 */ /* 0x000fe4000001160d */
[----:B------:R-:W-:Y:S02]  /*01d0*/  LEA.HI R3, R8, R8, RZ, 0x3 ;  /* 0x0000000808037211 */ /* 0x000fe400078f18ff */
[----:B------:R-:W-:Y:S02]  /*01e0*/  LEA.HI R13, R13, R10, RZ, 0x1c ;  /* 0x0000000a0d0d7211 */ /* 0x000fe400078fe0ff */
[----:B------:R-:W-:Y:S02]  /*01f0*/  LOP3.LUT R3, R3, 0xffffff8, RZ, 0xc0, !PT ;  /* 0x0ffffff803037812 */ /* 0x000fe400078ec0ff */
[----:B------:R-:W-:Y:S01]  /*0200*/  LOP3.LUT R5, R4, 0xfffffff0, RZ, 0xc0, !PT ;  /* 0xfffffff004057812 */ /* 0x000fe200078ec0ff */
[----:B------:R-:W-:Y:S01]  /*0210*/  IMAD R15, R13, -0x32, R12 ;  /* 0xffffffce0d0f7824 */ /* 0x000fe200078e020c */
[----:B------:R-:W-:Y:S01]  /*0220*/  LEA.HI R9, R11, R11, RZ, 0x3 ;  /* 0x0000000b0b097211 */ /* 0x000fe200078f18ff */
[----:B------:R-:W-:Y:S01]  /*0230*/  IMAD.IADD R8, R8, 0x1, -R3 ;  /* 0x0000000108087824 */ /* 0x000fe200078e0a03 */
[C---:B------:R-:W-:Y:S01]  /*0240*/  IADD3 R13, R0.reuse, -R5, RZ ;  /* 0x80000005000d7210 */ /* 0x040fe20007ffe0ff */
[----:B------:R-:W-:Y:S01]  /*0250*/  IMAD.MOV.U32 R3, RZ, RZ, 0x4 ;  /* 0x00000004ff037424 */ /* 0x000fe200078e00ff */
[----:B------:R-:W-:Y:S01]  /*0260*/  LOP3.LUT R10, R9, 0xffffff8, RZ, 0xc0, !PT ;  /* 0x0ffffff8090a7812 */ /* 0x000fe200078ec0ff */
[----:B------:R-:W-:Y:S01]  /*0270*/  IMAD R9, R7, 0x32, R6 ;  /* 0x0000003207097824 */ /* 0x000fe200078e0206 */
[----:B------:R-:W-:Y:S01]  /*0280*/  ISETP.GE.AND P0, PT, R0, c[0x0][0x178], PT ;  /* 0x00005e0000007a0c */ /* 0x000fe20003f06270 */
[----:B------:R-:W-:Y:S01]  /*0290*/  IMAD R22, R8, 0x10, R13 ;  /* 0x0000001008167824 */ /* 0x000fe200078e020d */
[----:B------:R-:W-:Y:S01]  /*02a0*/  IADD3 R12, R11, -R10, RZ ;  /* 0x8000000a0b0c7210 */ /* 0x000fe20007ffe0ff */
[----:B------:R-:W-:Y:S01]  /*02b0*/  IMAD R17, R2, 0x32, R15 ;  /* 0x0000003202117824 */ /* 0x000fe200078e020f */
[----:B------:R-:W-:Y:S01]  /*02c0*/  CS2R R4, SRZ ;  /* 0x0000000000047805 */ /* 0x000fe2000001ff00 */
[----:B------:R-:W-:Y:S01]  /*02d0*/  CS2R R6, SRZ ;  /* 0x0000000000067805 */ /* 0x000fe2000001ff00 */
[----:B------:R-:W-:Y:S01]  /*02e0*/  LEA R20, R9, R22, 0x7 ;  /* 0x0000001609147211 */ /* 0x000fe200078e38ff */
[----:B------:R-:W-:Y:S01]  /*02f0*/  IMAD R24, R12, 0x10, R13 ;  /* 0x000000100c187824 */ /* 0x000fe200078e020d */
[----:B------:R-:W-:Y:S01]  /*0300*/  CS2R R8, SRZ ;  /* 0x0000000000087805 */ /* 0x000fe2000001ff00 */
[----:B------:R-:W-:Y:S01]  /*0310*/  CS2R R10, SRZ ;  /* 0x00000000000a7805 */ /* 0x000fe2000001ff00 */
[----:B------:R-:W-:-:S04]  /*0320*/  IMAD.WIDE R22, R22, R3, c[0x0][0x168] ;  /* 0x00005a0016167625 */ /* 0x000fc800078e0203 */
[-C--:B------:R-:W-:Y:S01]  /*0330*/  IMAD.WIDE R20, R20, R3.reuse, c[0x0][0x160] ;  /* 0x0000580014147625 */ /* 0x080fe200078e0203 */
[----:B------:R-:W-:Y:S01]  /*0340*/  LEA R2, R17, R24, 0x7 ;  /* 0x0000001811027211 */ /* 0x000fe200078e38ff */
[----:B------:R0:W2:Y:S01]  /*0350*/  @!P0 LDG.E.EL.128 R4, [R22.64] ;  /* 0x0000000416048981 */ /* 0x0000a2000c2e1d00 */
[----:B------:R-:W-:Y:S01]  /*0360*/  CS2R R12, SRZ ;  /* 0x00000000000c7805 */ /* 0x000fe2000001ff00 */
[----:B------:R-:W-:Y:S02]  /*0370*/  CS2R R14, SRZ ;  /* 0x00000000000e7805 */ /* 0x000fe4000001ff00 */
[----:B------:R1:W2:Y:S01]  /*0380*/  @!P0 LDG.E.128 R8, [R20.64] ;  /* 0x0000000414088981 */ /* 0x0002a2000c1e1d00 */
[----:B------:R-:W-:Y:S01]  /*0390*/  CS2R R16, SRZ ;  /* 0x0000000000107805 */ /* 0x000fe2000001ff00 */
[----:B------:R-:W-:Y:S01]  /*03a0*/  CS2R R18, SRZ ;  /* 0x0000000000127805 */ /* 0x000fe2000001ff00 */
[----:B0-----:R-:W-:-:S04]  /*03b0*/  IMAD.WIDE R22, R24, R3, c[0x0][0x168] ;  /* 0x00005a0018167625 */ /* 0x001fc800078e0203 */
[-C--:B-1----:R-:W-:Y:S01]  /*03c0*/  IMAD.WIDE R20, R2, R3.reuse, c[0x0][0x160] ;  /* 0x0000580002147625 */ /* 0x082fe200078e0203 */
[----:B------:R-:W3:Y:S04]  /*03d0*/  @!P1 LDG.E.EL.128 R16, [R22.64] ;  /* 0x0000000416109981 */ /* 0x000ee8000c2e1d00 */
[----:B------:R-:W3:Y:S01]  /*03e0*/  @!P1 LDG.E.128 R12, [R20.64] ;  /* 0x00000004140c9981 */ /* 0x000ee2000c1e1d00 */
[----:B------:R-:W-:Y:S01]  /*03f0*/  IMAD.WIDE R2, R0, R3, c[0x0][0x170] ;  /* 0x00005c0000027625 */ /* 0x000fe200078e0203 */
[----:B--2---:R-:W-:Y:S01]  /*0400*/  FADD R4, R4, R8 ;  /* 0x0000000804047221 */ /* 0x004fe20000000000 */
[----:B------:R-:W-:Y:S01]  /*0410*/  FADD R5, R5, R9 ;  /* 0x0000000905057221 */ /* 0x000fe20000000000 */
[----:B------:R-:W-:Y:S01]  /*0420*/  FADD R6, R6, R10 ;  /* 0x0000000a06067221 */ /* 0x000fe20000000000 */
[----:B------:R-:W-:-:S05]  /*0430*/  FADD R7, R7, R11 ;  /* 0x0000000b07077221 */ /* 0x000fca0000000000 */
[----:B------:R0:W-:Y:S01]  /*0440*/  @!P0 STG.E.128 [R2.64], R4 ;  /* 0x0000000402008986 */ /* 0x0001e2000c101d04 */
[----:B---3--:R-:W-:Y:S01]  /*0450*/  FADD R12, R16, R12 ;  /* 0x0000000c100c7221 */ /* 0x008fe20000000000 */
[----:B------:R-:W-:Y:S01]  /*0460*/  FADD R13, R17, R13 ;  /* 0x0000000d110d7221 */ /* 0x000fe20000000000 */
[----:B------:R-:W-:Y:S01]  /*0470*/  FADD R14, R18, R14 ;  /* 0x0000000e120e7221 */ /* 0x000fe20000000000 */
[----:B------:R-:W-:Y:S01]  /*0480*/  FADD R15, R19, R15 ;  /* 0x0000000f130f7221 */ /* 0x000fe20000000000 */
[----:B------:R-:W-:Y:S06]  /*0490*/  @P1 EXIT ;  /* 0x000000000000194d */ /* 0x000fec0003800000 */
[----:B------:R-:W-:Y:S01]  /*04a0*/  STG.E.128 [R2.64+0x800], R12 ;  /* 0x0008000c02007986 */ /* 0x000fe2000c101d04 */
[----:B------:R-:W-:Y:S05]  /*04b0*/  EXIT ;  /* 0x000000000000794d */ /* 0x000fea0003800000 */
.L_x_0:
[----:B------:R-:W-:-:S00]  /*04c0*/  BRA `(.L_x_0) ;  /* 0xfffffff000007947 */ /* 0x000fc0000383ffff */
[----:B------:R-:W-:-:S00]  /*04d0*/  NOP ;  /* 0x0000000000007918 */ /* 0x000fc00000000000 */
        /* <DEDUP_REMOVED lines=10> */
.L_x_1:
